//
// Generated by NVIDIA NVVM Compiler
//
// Compiler Build ID: CL-36424714
// Cuda compilation tools, release 13.0, V13.0.88
// Based on NVVM 20.0.0
//

.version 9.0
.target sm_100
.address_size 64

	// .globl	_Z15kinetic_3D2pls1P7double2S0_S0_S0_iii

.visible .entry _Z15kinetic_3D2pls1P7double2S0_S0_S0_iii(
	.param .u64 .ptr .align 1 _Z15kinetic_3D2pls1P7double2S0_S0_S0_iii_param_0,
	.param .u64 .ptr .align 1 _Z15kinetic_3D2pls1P7double2S0_S0_S0_iii_param_1,
	.param .u64 .ptr .align 1 _Z15kinetic_3D2pls1P7double2S0_S0_S0_iii_param_2,
	.param .u64 .ptr .align 1 _Z15kinetic_3D2pls1P7double2S0_S0_S0_iii_param_3,
	.param .u32 _Z15kinetic_3D2pls1P7double2S0_S0_S0_iii_param_4,
	.param .u32 _Z15kinetic_3D2pls1P7double2S0_S0_S0_iii_param_5,
	.param .u32 _Z15kinetic_3D2pls1P7double2S0_S0_S0_iii_param_6
)
{
	.reg .pred 	%p<11>;
	.reg .b32 	%r<42>;
	.reg .b64 	%rd<33>;
	.reg .b64 	%fd<120>;

	ld.param.u64 	%rd12, [_Z15kinetic_3D2pls1P7double2S0_S0_S0_iii_param_0];
	ld.param.u64 	%rd10, [_Z15kinetic_3D2pls1P7double2S0_S0_S0_iii_param_1];
	ld.param.u64 	%rd13, [_Z15kinetic_3D2pls1P7double2S0_S0_S0_iii_param_2];
	ld.param.u64 	%rd11, [_Z15kinetic_3D2pls1P7double2S0_S0_S0_iii_param_3];
	ld.param.u32 	%r24, [_Z15kinetic_3D2pls1P7double2S0_S0_S0_iii_param_4];
	ld.param.u32 	%r25, [_Z15kinetic_3D2pls1P7double2S0_S0_S0_iii_param_5];
	ld.param.u32 	%r26, [_Z15kinetic_3D2pls1P7double2S0_S0_S0_iii_param_6];
	cvta.to.global.u64 	%rd1, %rd12;
	cvta.to.global.u64 	%rd2, %rd13;
	mov.u32 	%r27, %tid.x;
	mov.u32 	%r28, %ctaid.x;
	mov.u32 	%r1, %ntid.x;
	mad.lo.s32 	%r36, %r28, %r1, %r27;
	setp.ge.s32 	%p1, %r36, %r26;
	@%p1 bra 	$L__BB0_15;
	mov.u32 	%r29, %nctaid.x;
	mul.lo.s32 	%r3, %r1, %r29;
	and.b32  	%r4, %r25, 3;
	and.b32  	%r5, %r25, 2147483644;
	and.b32  	%r6, %r25, 1;
	neg.s32 	%r7, %r5;
	mul.lo.s32 	%r8, %r25, %r24;
	shl.b32 	%r9, %r24, 2;
	cvta.to.global.u64 	%rd3, %rd10;
	cvta.to.global.u64 	%rd4, %rd11;
	mul.wide.u32 	%rd26, %r24, 16;
$L__BB0_2:
	setp.lt.s32 	%p2, %r24, 1;
	@%p2 bra 	$L__BB0_14;
	setp.lt.s32 	%p3, %r25, 1;
	mul.lo.s32 	%r11, %r36, %r25;
	@%p3 bra 	$L__BB0_14;
	mul.wide.s32 	%rd14, %r36, 16;
	add.s64 	%rd5, %rd4, %rd14;
	mul.lo.s32 	%r12, %r8, %r36;
	mov.b32 	%r37, 0;
$L__BB0_5:
	setp.lt.u32 	%p4, %r25, 4;
	mul.wide.u32 	%rd15, %r37, 16;
	add.s64 	%rd6, %rd3, %rd15;
	mov.b32 	%r41, 0;
	@%p4 bra 	$L__BB0_8;
	add.s64 	%rd32, %rd2, 32;
	add.s32 	%r38, %r12, %r37;
	mov.u32 	%r39, %r7;
$L__BB0_7:
	.pragma "nounroll";
	ld.global.v2.f64 	{%fd1, %fd2}, [%rd6];
	ld.global.v2.f64 	{%fd3, %fd4}, [%rd32+-32];
	add.f64 	%fd5, %fd1, %fd3;
	add.f64 	%fd6, %fd2, %fd4;
	ld.global.v2.f64 	{%fd7, %fd8}, [%rd5];
	add.f64 	%fd9, %fd5, %fd7;
	add.f64 	%fd10, %fd6, %fd8;
	mul.wide.s32 	%rd16, %r38, 16;
	add.s64 	%rd17, %rd1, %rd16;
	ld.global.v2.f64 	{%fd11, %fd12}, [%rd17];
	mul.f64 	%fd13, %fd9, %fd11;
	mul.f64 	%fd14, %fd10, %fd12;
	sub.f64 	%fd15, %fd13, %fd14;
	mul.f64 	%fd16, %fd9, %fd12;
	fma.rn.f64 	%fd17, %fd10, %fd11, %fd16;
	st.global.v2.f64 	[%rd17], {%fd15, %fd17};
	ld.global.v2.f64 	{%fd18, %fd19}, [%rd6];
	ld.global.v2.f64 	{%fd20, %fd21}, [%rd32+-16];
	add.f64 	%fd22, %fd18, %fd20;
	add.f64 	%fd23, %fd19, %fd21;
	ld.global.v2.f64 	{%fd24, %fd25}, [%rd5];
	add.f64 	%fd26, %fd22, %fd24;
	add.f64 	%fd27, %fd23, %fd25;
	mul.wide.u32 	%rd18, %r24, 16;
	add.s64 	%rd19, %rd17, %rd18;
	ld.global.v2.f64 	{%fd28, %fd29}, [%rd19];
	mul.f64 	%fd30, %fd26, %fd28;
	mul.f64 	%fd31, %fd27, %fd29;
	sub.f64 	%fd32, %fd30, %fd31;
	mul.f64 	%fd33, %fd26, %fd29;
	fma.rn.f64 	%fd34, %fd27, %fd28, %fd33;
	st.global.v2.f64 	[%rd19], {%fd32, %fd34};
	ld.global.v2.f64 	{%fd35, %fd36}, [%rd6];
	ld.global.v2.f64 	{%fd37, %fd38}, [%rd32];
	add.f64 	%fd39, %fd35, %fd37;
	add.f64 	%fd40, %fd36, %fd38;
	ld.global.v2.f64 	{%fd41, %fd42}, [%rd5];
	add.f64 	%fd43, %fd39, %fd41;
	add.f64 	%fd44, %fd40, %fd42;
	add.s64 	%rd20, %rd19, %rd18;
	ld.global.v2.f64 	{%fd45, %fd46}, [%rd20];
	mul.f64 	%fd47, %fd43, %fd45;
	mul.f64 	%fd48, %fd44, %fd46;
	sub.f64 	%fd49, %fd47, %fd48;
	mul.f64 	%fd50, %fd43, %fd46;
	fma.rn.f64 	%fd51, %fd44, %fd45, %fd50;
	st.global.v2.f64 	[%rd20], {%fd49, %fd51};
	ld.global.v2.f64 	{%fd52, %fd53}, [%rd6];
	ld.global.v2.f64 	{%fd54, %fd55}, [%rd32+16];
	add.f64 	%fd56, %fd52, %fd54;
	add.f64 	%fd57, %fd53, %fd55;
	ld.global.v2.f64 	{%fd58, %fd59}, [%rd5];
	add.f64 	%fd60, %fd56, %fd58;
	add.f64 	%fd61, %fd57, %fd59;
	add.s64 	%rd21, %rd20, %rd18;
	ld.global.v2.f64 	{%fd62, %fd63}, [%rd21];
	mul.f64 	%fd64, %fd60, %fd62;
	mul.f64 	%fd65, %fd61, %fd63;
	sub.f64 	%fd66, %fd64, %fd65;
	mul.f64 	%fd67, %fd60, %fd63;
	fma.rn.f64 	%fd68, %fd61, %fd62, %fd67;
	st.global.v2.f64 	[%rd21], {%fd66, %fd68};
	add.s32 	%r39, %r39, 4;
	add.s64 	%rd32, %rd32, 64;
	add.s32 	%r38, %r38, %r9;
	setp.ne.s32 	%p5, %r39, 0;
	mov.u32 	%r41, %r5;
	@%p5 bra 	$L__BB0_7;
$L__BB0_8:
	setp.eq.s32 	%p6, %r4, 0;
	@%p6 bra 	$L__BB0_13;
	setp.eq.s32 	%p7, %r4, 1;
	@%p7 bra 	$L__BB0_11;
	add.s32 	%r32, %r41, %r11;
	mad.lo.s32 	%r33, %r32, %r24, %r37;
	ld.global.v2.f64 	{%fd69, %fd70}, [%rd6];
	mul.wide.u32 	%rd22, %r41, 16;
	add.s64 	%rd23, %rd2, %rd22;
	ld.global.v2.f64 	{%fd71, %fd72}, [%rd23];
	add.f64 	%fd73, %fd69, %fd71;
	add.f64 	%fd74, %fd70, %fd72;
	ld.global.v2.f64 	{%fd75, %fd76}, [%rd5];
	add.f64 	%fd77, %fd73, %fd75;
	add.f64 	%fd78, %fd74, %fd76;
	mul.wide.s32 	%rd24, %r33, 16;
	add.s64 	%rd25, %rd1, %rd24;
	ld.global.v2.f64 	{%fd79, %fd80}, [%rd25];
	mul.f64 	%fd81, %fd77, %fd79;
	mul.f64 	%fd82, %fd78, %fd80;
	sub.f64 	%fd83, %fd81, %fd82;
	mul.f64 	%fd84, %fd77, %fd80;
	fma.rn.f64 	%fd85, %fd78, %fd79, %fd84;
	st.global.v2.f64 	[%rd25], {%fd83, %fd85};
	ld.global.v2.f64 	{%fd86, %fd87}, [%rd6];
	ld.global.v2.f64 	{%fd88, %fd89}, [%rd23+16];
	add.f64 	%fd90, %fd86, %fd88;
	add.f64 	%fd91, %fd87, %fd89;
	ld.global.v2.f64 	{%fd92, %fd93}, [%rd5];
	add.f64 	%fd94, %fd90, %fd92;
	add.f64 	%fd95, %fd91, %fd93;
	add.s64 	%rd27, %rd25, %rd26;
	ld.global.v2.f64 	{%fd96, %fd97}, [%rd27];
	mul.f64 	%fd98, %fd94, %fd96;
	mul.f64 	%fd99, %fd95, %fd97;
	sub.f64 	%fd100, %fd98, %fd99;
	mul.f64 	%fd101, %fd94, %fd97;
	fma.rn.f64 	%fd102, %fd95, %fd96, %fd101;
	st.global.v2.f64 	[%rd27], {%fd100, %fd102};
	add.s32 	%r41, %r41, 2;
$L__BB0_11:
	setp.eq.s32 	%p8, %r6, 0;
	@%p8 bra 	$L__BB0_13;
	add.s32 	%r34, %r41, %r11;
	mad.lo.s32 	%r35, %r34, %r24, %r37;
	ld.global.v2.f64 	{%fd103, %fd104}, [%rd6];
	mul.wide.u32 	%rd28, %r41, 16;
	add.s64 	%rd29, %rd2, %rd28;
	ld.global.v2.f64 	{%fd105, %fd106}, [%rd29];
	add.f64 	%fd107, %fd103, %fd105;
	add.f64 	%fd108, %fd104, %fd106;
	ld.global.v2.f64 	{%fd109, %fd110}, [%rd5];
	add.f64 	%fd111, %fd107, %fd109;
	add.f64 	%fd112, %fd108, %fd110;
	mul.wide.s32 	%rd30, %r35, 16;
	add.s64 	%rd31, %rd1, %rd30;
	ld.global.v2.f64 	{%fd113, %fd114}, [%rd31];
	mul.f64 	%fd115, %fd111, %fd113;
	mul.f64 	%fd116, %fd112, %fd114;
	sub.f64 	%fd117, %fd115, %fd116;
	mul.f64 	%fd118, %fd111, %fd114;
	fma.rn.f64 	%fd119, %fd112, %fd113, %fd118;
	st.global.v2.f64 	[%rd31], {%fd117, %fd119};
$L__BB0_13:
	add.s32 	%r37, %r37, 1;
	setp.ne.s32 	%p9, %r37, %r24;
	@%p9 bra 	$L__BB0_5;
$L__BB0_14:
	bar.sync 	0;
	add.s32 	%r36, %r36, %r3;
	setp.lt.s32 	%p10, %r36, %r26;
	@%p10 bra 	$L__BB0_2;
$L__BB0_15:
	ret;

}


// ===== COMPILED SASS (sm_100) =====

	.target	sm_100

	.elftype	@"ET_EXEC"


//--------------------- .note.nv.tkinfo           --------------------------
	.section	.note.nv.tkinfo,"",@"SHT_NOTE"
	.sectionflags	@"SHF_NOTE_NV_TKINFO"
	.tkinfo
        /*0018*/ 	.word	0x00000002
        /*0030*/ 	.string	""
        /*0030*/ 	.string	"ptxas"
        /*0030*/ 	.string	"Cuda compilation tools, release 13.0, V13.0.88"
        /*0030*/ 	.string	"Build cuda_13.0.r13.0/compiler.36424714_0"
        /*0030*/ 	.string	"-arch sm_100 -m 64 "



//--------------------- .note.nv.cuinfo           --------------------------
	.section	.note.nv.cuinfo,"",@"SHT_NOTE"
	.sectionflags	@"SHF_NOTE_NV_CUINFO"
        /*0018*/ 	.short	0x0002
        /*001a*/ 	.short	0x0064
        /*001c*/ 	.short	0x0082
	.zero		2


//--------------------- .nv.info                  --------------------------
	.section	.nv.info,"",@"SHT_CUDA_INFO"
	.align	4


	//----- nvinfo : EIATTR_REGCOUNT
	.align		4
        /*0000*/ 	.byte	0x04, 0x2f
        /*0002*/ 	.short	(.L_1 - .L_0)
	.align		4
.L_0:
        /*0004*/ 	.word	index@(_Z15kinetic_3D2pls1P7double2S0_S0_S0_iii)
        /*0008*/ 	.word	0x00000020


	//----- nvinfo : EIATTR_FRAME_SIZE
	.align		4
.L_1:
        /*000c*/ 	.byte	0x04, 0x11
        /*000e*/ 	.short	(.L_3 - .L_2)
	.align		4
.L_2:
        /*0010*/ 	.word	index@(_Z15kinetic_3D2pls1P7double2S0_S0_S0_iii)
        /*0014*/ 	.word	0x00000000


	//----- nvinfo : EIATTR_MIN_STACK_SIZE
	.align		4
.L_3:
        /*0018*/ 	.byte	0x04, 0x12
        /*001a*/ 	.short	(.L_5 - .L_4)
	.align		4
.L_4:
        /*001c*/ 	.word	index@(_Z15kinetic_3D2pls1P7double2S0_S0_S0_iii)
        /*0020*/ 	.word	0x00000000
.L_5:


//--------------------- .nv.compat                --------------------------
	.section	.nv.compat,"",@"SHT_CUDA_COMPAT_INFO"
	.align	4
        /*0000*/ 	.byte	0x02, 0x09, 0x00, 0x00, 0x02, 0x02, 0x01, 0x00, 0x02, 0x05, 0x05, 0x00, 0x03, 0x07, 0x01, 0x01
        /*0010*/ 	.byte	0x02, 0x03, 0x00, 0x00, 0x02, 0x06, 0x01, 0x00, 0x04, 0x0b, 0x08, 0x00, 0x01, 0x00, 0x00, 0x00
        /*0020*/ 	.byte	0x00, 0x00, 0x00, 0x00


//--------------------- .nv.info._Z15kinetic_3D2pls1P7double2S0_S0_S0_iii --------------------------
	.section	.nv.info._Z15kinetic_3D2pls1P7double2S0_S0_S0_iii,"",@"SHT_CUDA_INFO"
	.sectionflags	@""
	.align	4


	//----- nvinfo : EIATTR_CUDA_API_VERSION
	.align		4
        /*0000*/ 	.byte	0x04, 0x37
        /*0002*/ 	.short	(.L_7 - .L_6)
.L_6:
        /*0004*/ 	.word	0x00000082


	//----- nvinfo : EIATTR_KPARAM_INFO
	.align		4
.L_7:
        /*0008*/ 	.byte	0x04, 0x17
        /*000a*/ 	.short	(.L_9 - .L_8)
.L_8:
        /*000c*/ 	.word	0x00000000
        /*0010*/ 	.short	0x0006
        /*0012*/ 	.short	0x0028
        /*0014*/ 	.byte	0x00, 0xf0, 0x11, 0x00


	//----- nvinfo : EIATTR_KPARAM_INFO
	.align		4
.L_9:
        /*0018*/ 	.byte	0x04, 0x17
        /*001a*/ 	.short	(.L_11 - .L_10)
.L_10:
        /*001c*/ 	.word	0x00000000
        /*0020*/ 	.short	0x0005
        /*0022*/ 	.short	0x0024
        /*0024*/ 	.byte	0x00, 0xf0, 0x11, 0x00


	//----- nvinfo : EIATTR_KPARAM_INFO
	.align		4
.L_11:
        /*0028*/ 	.byte	0x04, 0x17
        /*002a*/ 	.short	(.L_13 - .L_12)
.L_12:
        /*002c*/ 	.word	0x00000000
        /*0030*/ 	.short	0x0004
        /*0032*/ 	.short	0x0020
        /*0034*/ 	.byte	0x00, 0xf0, 0x11, 0x00


	//----- nvinfo : EIATTR_KPARAM_INFO
	.align		4
.L_13:
        /*0038*/ 	.byte	0x04, 0x17
        /*003a*/ 	.short	(.L_15 - .L_14)
.L_14:
        /*003c*/ 	.word	0x00000000
        /*0040*/ 	.short	0x0003
        /*0042*/ 	.short	0x0018
        /*0044*/ 	.byte	0x00, 0xf5, 0x21, 0x00


	//----- nvinfo : EIATTR_KPARAM_INFO
	.align		4
.L_15:
        /*0048*/ 	.byte	0x04, 0x17
        /*004a*/ 	.short	(.L_17 - .L_16)
.L_16:
        /*004c*/ 	.word	0x00000000
        /*0050*/ 	.short	0x0002
        /*0052*/ 	.short	0x0010
        /*0054*/ 	.byte	0x00, 0xf5, 0x21, 0x00


	//----- nvinfo : EIATTR_KPARAM_INFO
	.align		4
.L_17:
        /*0058*/ 	.byte	0x04, 0x17
        /*005a*/ 	.short	(.L_19 - .L_18)
.L_18:
        /*005c*/ 	.word	0x00000000
        /*0060*/ 	.short	0x0001
        /*0062*/ 	.short	0x0008
        /*0064*/ 	.byte	0x00, 0xf5, 0x21, 0x00


	//----- nvinfo : EIATTR_KPARAM_INFO
	.align		4
.L_19:
        /*0068*/ 	.byte	0x04, 0x17
        /*006a*/ 	.short	(.L_21 - .L_20)
.L_20:
        /*006c*/ 	.word	0x00000000
        /*0070*/ 	.short	0x0000
        /*0072*/ 	.short	0x0000
        /*0074*/ 	.byte	0x00, 0xf5, 0x21, 0x00


	//----- nvinfo : EIATTR_SPARSE_MMA_MASK
	.align		4
.L_21:
        /*0078*/ 	.byte	0x03, 0x50
        /*007a*/ 	.short	0x0000


	//----- nvinfo : EIATTR_MAXREG_COUNT
	.align		4
        /*007c*/ 	.byte	0x03, 0x1b
        /*007e*/ 	.short	0x00ff


	//----- nvinfo : EIATTR_NUM_BARRIERS
	.align		4
        /*0080*/ 	.byte	0x02, 0x4c
        /*0082*/ 	.byte	0x01
	.zero		1


	//----- nvinfo : EIATTR_MERCURY_ISA_VERSION
	.align		4
        /*0084*/ 	.byte	0x03, 0x5f
        /*0086*/ 	.short	0x0101


	//----- nvinfo : EIATTR_VRC_CTA_INIT_COUNT
	.align		4
        /*0088*/ 	.byte	0x02, 0x4a
	.zero		1
	.zero		1


	//----- nvinfo : EIATTR_EXIT_INSTR_OFFSETS
	.align		4
        /*008c*/ 	.byte	0x04, 0x1c
        /*008e*/ 	.short	(.L_23 - .L_22)


	//   ....[0]....
.L_22:
        /*0090*/ 	.word	0x00000070


	//   ....[1]....
        /*0094*/ 	.word	0x00000ad0


	//----- nvinfo : EIATTR_CRS_STACK_SIZE
	.align		4
.L_23:
        /*0098*/ 	.byte	0x04, 0x1e
        /*009a*/ 	.short	(.L_25 - .L_24)
.L_24:
        /*009c*/ 	.word	0x00000000


	//----- nvinfo : EIATTR_CBANK_PARAM_SIZE
	.align		4
.L_25:
        /*00a0*/ 	.byte	0x03, 0x19
        /*00a2*/ 	.short	0x002c


	//----- nvinfo : EIATTR_PARAM_CBANK
	.align		4
        /*00a4*/ 	.byte	0x04, 0x0a
        /*00a6*/ 	.short	(.L_27 - .L_26)
	.align		4
.L_26:
        /*00a8*/ 	.word	index@(.nv.constant0._Z15kinetic_3D2pls1P7double2S0_S0_S0_iii)
        /*00ac*/ 	.short	0x0380
        /*00ae*/ 	.short	0x002c


	//----- nvinfo : EIATTR_SW_WAR
	.align		4
.L_27:
        /*00b0*/ 	.byte	0x04, 0x36
        /*00b2*/ 	.short	(.L_29 - .L_28)
.L_28:
        /*00b4*/ 	.word	0x00000008
.L_29:


//--------------------- .nv.callgraph             --------------------------
	.section	.nv.callgraph,"",@"SHT_CUDA_CALLGRAPH"
	.align	4
	.sectionentsize	8
	.align		4
        /*0000*/ 	.word	0x00000000
	.align		4
        /*0004*/ 	.word	0xffffffff
	.align		4
        /*0008*/ 	.word	0x00000000
	.align		4
        /*000c*/ 	.word	0xfffffffe
	.align		4
        /*0010*/ 	.word	0x00000000
	.align		4
        /*0014*/ 	.word	0xfffffffd
	.align		4
        /*0018*/ 	.word	0x00000000
	.align		4
        /*001c*/ 	.word	0xfffffffc


//--------------------- .text._Z15kinetic_3D2pls1P7double2S0_S0_S0_iii --------------------------
	.section	.text._Z15kinetic_3D2pls1P7double2S0_S0_S0_iii,"ax",@progbits
	.align	128
        .global         _Z15kinetic_3D2pls1P7double2S0_S0_S0_iii
        .type           _Z15kinetic_3D2pls1P7double2S0_S0_S0_iii,@function
        .size           _Z15kinetic_3D2pls1P7double2S0_S0_S0_iii,(.L_x_8 - _Z15kinetic_3D2pls1P7double2S0_S0_S0_iii)
        .other          _Z15kinetic_3D2pls1P7double2S0_S0_S0_iii,@"STO_CUDA_ENTRY STV_DEFAULT"
_Z15kinetic_3D2pls1P7double2S0_S0_S0_iii:
.text._Z15kinetic_3D2pls1P7double2S0_S0_S0_iii:
[----:B------:R-:W-:Y:S01]  /*0000*/  LDC R1, c[0x0][0x37c] ;  /* 0x0000df00ff017b82 */ /* 0x000fe20000000800 */
[----:B------:R-:W0:Y:S07]  /*0010*/  S2R R20, SR_TID.X ;  /* 0x0000000000147919 */ /* 0x000e2e0000002100 */
[----:B------:R-:W0:Y:S01]  /*0020*/  S2UR UR4, SR_CTAID.X ;  /* 0x00000000000479c3 */ /* 0x000e220000002500 */
[----:B------:R-:W1:Y:S07]  /*0030*/  LDCU UR5, c[0x0][0x3a8] ;  /* 0x00007500ff0577ac */ /* 0x000e6e0008000800 */
[----:B------:R-:W0:Y:S02]  /*0040*/  LDC R3, c[0x0][0x360] ;  /* 0x0000d800ff037b82 */ /* 0x000e240000000800 */
[----:B0-----:R-:W-:-:S05]  /*0050*/  IMAD R20, R3, UR4, R20 ;  /* 0x0000000403147c24 */ /* 0x001fca000f8e0214 */
[----:B-1----:R-:W-:-:S13]  /*0060*/  ISETP.GE.AND P0, PT, R20, UR5, PT ;  /* 0x0000000514007c0c */ /* 0x002fda000bf06270 */
[----:B------:R-:W-:Y:S05]  /*0070*/  @P0 EXIT ;  /* 0x000000000000094d */ /* 0x000fea0003800000 */
[----:B------:R-:W0:Y:S01]  /*0080*/  LDCU.64 UR4, c[0x0][0x3a0] ;  /* 0x00007400ff0477ac */ /* 0x000e220008000a00 */
[----:B------:R-:W1:Y:S01]  /*0090*/  LDCU UR6, c[0x0][0x370] ;  /* 0x00006e00ff0677ac */ /* 0x000e620008000800 */
[----:B------:R-:W2:Y:S01]  /*00a0*/  LDCU.64 UR10, c[0x0][0x358] ;  /* 0x00006b00ff0a77ac */ /* 0x000ea20008000a00 */
[----:B0-----:R-:W-:Y:S02]  /*00b0*/  ULOP3.LUT UR9, UR5, 0x7ffffffc, URZ, 0xc0, !UPT ;  /* 0x7ffffffc05097892 */ /* 0x001fe4000f8ec0ff */
[----:B------:R-:W-:Y:S01]  /*00c0*/  ULOP3.LUT UR8, UR5, 0x3, URZ, 0xc0, !UPT ;  /* 0x0000000305087892 */ /* 0x000fe2000f8ec0ff */
[----:B-1----:R-:W-:Y:S01]  /*00d0*/  IMAD R3, R3, UR6, RZ ;  /* 0x0000000603037c24 */ /* 0x002fe2000f8e02ff */
[----:B------:R-:W-:Y:S02]  /*00e0*/  UIMAD UR4, UR5, UR4, URZ ;  /* 0x00000004050472a4 */ /* 0x000fe4000f8e02ff */
[----:B--2---:R-:W-:-:S12]  /*00f0*/  UIADD3 UR12, UPT, UPT, -UR9, URZ, URZ ;  /* 0x000000ff090c7290 */ /* 0x004fd8000fffe1ff */
.L_x_6:
[----:B0-----:R-:W0:Y:S02]  /*0100*/  LDCU.64 UR6, c[0x0][0x3a0] ;  /* 0x00007400ff0677ac */ /* 0x001e240008000a00 */
[----:B0-----:R-:W-:-:S04]  /*0110*/  UISETP.GE.AND UP0, UPT, UR7, 0x1, UPT ;  /* 0x000000010700788c */ /* 0x001fc8000bf06270 */
[----:B------:R-:W-:-:S09]  /*0120*/  UISETP.LT.OR UP0, UPT, UR6, 0x1, !UP0 ;  /* 0x000000010600788c */ /* 0x000fd2000c701670 */
[----:B-12---:R-:W-:Y:S05]  /*0130*/  BRA.U UP0, `(.L_x_0) ;  /* 0x00000009004c7547 */ /* 0x006fea000b800000 */
[----:B------:R-:W0:Y:S01]  /*0140*/  LDC.64 R22, c[0x0][0x398] ;  /* 0x0000e600ff167b82 */ /* 0x000e220000000a00 */
[----:B------:R-:W-:Y:S02]  /*0150*/  HFMA2 R2, -RZ, RZ, 0, 0 ;  /* 0x00000000ff027431 */ /* 0x000fe400000001ff */
[C---:B------:R-:W-:Y:S02]  /*0160*/  IMAD R0, R20.reuse, UR4, RZ ;  /* 0x0000000414007c24 */ /* 0x040fe4000f8e02ff */
[----:B0-----:R-:W-:-:S07]  /*0170*/  IMAD.WIDE R22, R20, 0x10, R22 ;  /* 0x0000001014167825 */ /* 0x001fce00078e0216 */
.L_x_5:
[----:B0-----:R-:W0:Y:S01]  /*0180*/  LDC R21, c[0x0][0x3a4] ;  /* 0x0000e900ff157b82 */ /* 0x001e220000000800 */
[----:B------:R-:W-:-:S07]  /*0190*/  MOV R26, RZ ;  /* 0x000000ff001a7202 */ /* 0x000fce0000000f00 */
[----:B-12---:R-:W1:Y:S01]  /*01a0*/  LDC.64 R24, c[0x0][0x388] ;  /* 0x0000e200ff187b82 */ /* 0x006e620000000a00 */
[----:B0-----:R-:W-:Y:S01]  /*01b0*/  ISETP.GE.U32.AND P0, PT, R21, 0x4, PT ;  /* 0x000000041500780c */ /* 0x001fe20003f06070 */
[----:B-1----:R-:W-:-:S12]  /*01c0*/  IMAD.WIDE.U32 R24, R2, 0x10, R24 ;  /* 0x0000001002187825 */ /* 0x002fd800078e0018 */
[----:B------:R-:W-:Y:S05]  /*01d0*/  @!P0 BRA `(.L_x_1) ;  /* 0x0000000400208947 */ /* 0x000fea0003800000 */
[----:B------:R-:W0:Y:S01]  /*01e0*/  LDCU.64 UR6, c[0x0][0x390] ;  /* 0x00007200ff0677ac */ /* 0x000e220008000a00 */
[----:B------:R-:W-:Y:S02]  /*01f0*/  IADD3 R17, PT, PT, R0, R2, RZ ;  /* 0x0000000200117210 */ /* 0x000fe40007ffe0ff */
[----:B------:R-:W-:Y:S01]  /*0200*/  MOV R16, UR12 ;  /* 0x0000000c00107c02 */ /* 0x000fe20008000f00 */
[----:B0-----:R-:W-:-:S04]  /*0210*/  UIADD3 UR5, UP0, UPT, UR6, 0x20, URZ ;  /* 0x0000002006057890 */ /* 0x001fc8000ff1e0ff */
[----:B------:R-:W-:Y:S02]  /*0220*/  UIADD3.X UR6, UPT, UPT, URZ, UR7, URZ, UP0, !UPT ;  /* 0x00000007ff067290 */ /* 0x000fe400087fe4ff */
[----:B------:R-:W-:-:S04]  /*0230*/  MOV R26, UR5 ;  /* 0x00000005001a7c02 */ /* 0x000fc80008000f00 */
[----:B------:R-:W-:-:S07]  /*0240*/  MOV R27, UR6 ;  /* 0x00000006001b7c02 */ /* 0x000fce0008000f00 */
.L_x_2:
[----:B------:R-:W2:Y:S01]  /*0250*/  LDG.E.128 R4, desc[UR10][R24.64] ;  /* 0x0000000a18047981 */ /* 0x000ea2000c1e1d00 */
[----:B0-----:R-:W0:Y:S03]  /*0260*/  LDC.64 R28, c[0x0][0x380] ;  /* 0x0000e000ff1c7b82 */ /* 0x001e260000000a00 */
[----:B------:R-:W2:Y:S04]  /*0270*/  LDG.E.128 R8, desc[UR10][R26.64+-0x20] ;  /* 0xffffe00a1a087981 */ /* 0x000ea8000c1e1d00 */
[----:B------:R-:W3:Y:S01]  /*0280*/  LDG.E.128 R12, desc[UR10][R22.64] ;  /* 0x0000000a160c7981 */ /* 0x000ee2000c1e1d00 */
[----:B------:R-:W1:Y:S01]  /*0290*/  LDC R18, c[0x0][0x3a0] ;  /* 0x0000e800ff127b82 */ /* 0x000e620000000800 */
[----:B0-----:R-:W-:Y:S01]  /*02a0*/  IMAD.WIDE R28, R17, 0x10, R28 ;  /* 0x00000010111c7825 */ /* 0x001fe200078e021c */
[----:B--2---:R-:W-:-:S02]  /*02b0*/  DADD R6, R6, R10 ;  /* 0x0000000006067229 */ /* 0x004fc4000000000a */
[----:B------:R-:W-:-:S06]  /*02c0*/  DADD R8, R4, R8 ;  /* 0x0000000004087229 */ /* 0x000fcc0000000008 */
[----:B---3--:R-:W-:Y:S02]  /*02d0*/  DADD R14, R6, R14 ;  /* 0x00000000060e7229 */ /* 0x008fe4000000000e */
[----:B------:R-:W2:Y:S01]  /*02e0*/  LDG.E.128 R4, desc[UR10][R28.64] ;  /* 0x0000000a1c047981 */ /* 0x000ea2000c1e1d00 */
[----:B------:R-:W-:-:S05]  /*02f0*/  DADD R12, R8, R12 ;  /* 0x00000000080c7229 */ /* 0x000fca000000000c */
[----:B--2---:R-:W-:-:S03]  /*0300*/  DMUL R8, R14, R6 ;  /* 0x000000060e087228 */ /* 0x004fc60000000000 */
[----:B------:R-:W-:-:S05]  /*0310*/  DMUL R10, R12, R6 ;  /* 0x000000060c0a7228 */ /* 0x000fca0000000000 */
[----:B------:R-:W-:-:S03]  /*0320*/  DFMA R8, R12, R4, -R8 ;  /* 0x000000040c08722b */ /* 0x000fc60000000808 */
[----:B------:R-:W-:-:S07]  /*0330*/  DFMA R10, R14, R4, R10 ;  /* 0x000000040e0a722b */ /* 0x000fce000000000a */
[----:B------:R0:W-:Y:S04]  /*0340*/  STG.E.128 desc[UR10][R28.64], R8 ;  /* 0x000000081c007986 */ /* 0x0001e8000c101d0a */
[----:B------:R-:W2:Y:S04]  /*0350*/  LDG.E.128 R4, desc[UR10][R24.64] ;  /* 0x0000000a18047981 */ /* 0x000ea8000c1e1d00 */
[----:B------:R-:W3:Y:S04]  /*0360*/  LDG.E.128 R12, desc[UR10][R22.64] ;  /* 0x0000000a160c7981 */ /* 0x000ee8000c1e1d00 */
[----:B0-----:R-:W2:Y:S01]  /*0370*/  LDG.E.128 R8, desc[UR10][R26.64+-0x10] ;  /* 0xfffff00a1a087981 */ /* 0x001ea2000c1e1d00 */
[----:B-1----:R-:W-:Y:S01]  /*0380*/  IMAD.WIDE.U32 R28, R18, 0x10, R28 ;  /* 0x00000010121c7825 */ /* 0x002fe200078e001c */
        /* <DEDUP_REMOVED lines=13> */
[----:B------:R-:W-:Y:S01]  /*0460*/  IMAD.WIDE.U32 R28, R18, 0x10, R28 ;  /* 0x00000010121c7825 */ /* 0x000fe200078e001c */
[----:B--2---:R-:W-:-:S02]  /*0470*/  DADD R8, R4, R8 ;  /* 0x0000000004087229 */ /* 0x004fc40000000008 */
[----:B------:R-:W-:Y:S02]  /*0480*/  DADD R10, R6, R10 ;  /* 0x00000000060a7229 */ /* 0x000fe4000000000a */
[----:B------:R-:W2:Y:S04]  /*0490*/  LDG.E.128 R4, desc[UR10][R28.64] ;  /* 0x0000000a1c047981 */ /* 0x000ea8000c1e1d00 */
[----:B---3--:R-:W-:Y:S02]  /*04a0*/  DADD R12, R8, R12 ;  /* 0x00000000080c7229 */ /* 0x008fe4000000000c */
[----:B------:R-:W-:-:S08]  /*04b0*/  DADD R14, R10, R14 ;  /* 0x000000000a0e7229 */ /* 0x000fd0000000000e */
[-C--:B--2---:R-:W-:Y:S02]  /*04c0*/  DMUL R8, R14, R6.reuse ;  /* 0x000000060e087228 */ /* 0x084fe40000000000 */
[----:B------:R-:W-:-:S06]  /*04d0*/  DMUL R10, R12, R6 ;  /* 0x000000060c0a7228 */ /* 0x000fcc0000000000 */
[-C--:B------:R-:W-:Y:S02]  /*04e0*/  DFMA R8, R12, R4.reuse, -R8 ;  /* 0x000000040c08722b */ /* 0x080fe40000000808 */
        /* <DEDUP_REMOVED lines=10> */
[----:B------:R-:W-:Y:S01]  /*0590*/  DADD R14, R10, R14 ;  /* 0x000000000a0e7229 */ /* 0x000fe2000000000e */
[----:B------:R-:W-:-:S04]  /*05a0*/  IADD3 R16, PT, PT, R16, 0x4, RZ ;  /* 0x0000000410107810 */ /* 0x000fc80007ffe0ff */
[----:B------:R-:W-:Y:S02]  /*05b0*/  ISETP.NE.AND P0, PT, R16, RZ, PT ;  /* 0x000000ff1000720c */ /* 0x000fe40003f05270 */
[----:B------:R-:W-:Y:S02]  /*05c0*/  IADD3 R26, P1, PT, R26, 0x40, RZ ;  /* 0x000000401a1a7810 */ /* 0x000fe40007f3e0ff */
[----:B------:R-:W-:Y:S02]  /*05d0*/  LEA R17, R18, R17, 0x2 ;  /* 0x0000001112117211 */ /* 0x000fe400078e10ff */
[----:B------:R-:W-:Y:S01]  /*05e0*/  IADD3.X R27, PT, PT, RZ, R27, RZ, P1, !PT ;  /* 0x0000001bff1b7210 */ /* 0x000fe20000ffe4ff */
[-C--:B--2---:R-:W-:Y:S02]  /*05f0*/  DMUL R8, R14, R6.reuse ;  /* 0x000000060e087228 */ /* 0x084fe40000000000 */
[----:B------:R-:W-:-:S06]  /*0600*/  DMUL R10, R12, R6 ;  /* 0x000000060c0a7228 */ /* 0x000fcc0000000000 */
[-C--:B------:R-:W-:Y:S02]  /*0610*/  DFMA R8, R12, R4.reuse, -R8 ;  /* 0x000000040c08722b */ /* 0x080fe40000000808 */
[----:B------:R-:W-:-:S07]  /*0620*/  DFMA R10, R14, R4, R10 ;  /* 0x000000040e0a722b */ /* 0x000fce000000000a */
[----:B------:R0:W-:Y:S01]  /*0630*/  STG.E.128 desc[UR10][R28.64], R8 ;  /* 0x000000081c007986 */ /* 0x0001e2000c101d0a */
[----:B------:R-:W-:Y:S05]  /*0640*/  @P0 BRA `(.L_x_2) ;  /* 0xfffffffc00000947 */ /* 0x000fea000383ffff */
[----:B------:R-:W-:-:S07]  /*0650*/  MOV R26, UR9 ;  /* 0x00000009001a7c02 */ /* 0x000fce0008000f00 */
.L_x_1:
[----:B------:R-:W-:-:S09]  /*0660*/  UISETP.NE.AND UP0, UPT, UR8, URZ, UPT ;  /* 0x000000ff0800728c */ /* 0x000fd2000bf05270 */
[----:B------:R-:W-:Y:S05]  /*0670*/  BRA.U !UP0, `(.L_x_3) ;  /* 0x0000000108ec7547 */ /* 0x000fea000b800000 */
[----:B------:R-:W-:Y:S01]  /*0680*/  UISETP.NE.AND UP0, UPT, UR8, 0x1, UPT ;  /* 0x000000010800788c */ /* 0x000fe2000bf05270 */
[----:B------:R-:W-:-:S08]  /*0690*/  LOP3.LUT P0, RZ, R21, 0x1, RZ, 0xc0, !PT ;  /* 0x0000000115ff7812 */ /* 0x000fd0000780c0ff */
[----:B------:R-:W-:Y:S05]  /*06a0*/  BRA.U !UP0, `(.L_x_4) ;  /* 0x00000001088c7547 */ /* 0x000fea000b800000 */
[----:B0-----:R-:W0:Y:S01]  /*06b0*/  LDC.64 R28, c[0x0][0x390] ;  /* 0x0000e400ff1c7b82 */ /* 0x001e220000000a00 */
[----:B------:R-:W2:Y:S04]  /*06c0*/  LDG.E.128 R4, desc[UR10][R24.64] ;  /* 0x0000000a18047981 */ /* 0x000ea8000c1e1d00 */
[----:B------:R-:W3:Y:S03]  /*06d0*/  LDG.E.128 R12, desc[UR10][R22.64] ;  /* 0x0000000a160c7981 */ /* 0x000ee6000c1e1d00 */
[----:B------:R-:W1:Y:S08]  /*06e0*/  LDC R16, c[0x0][0x3a0] ;  /* 0x0000e800ff107b82 */ /* 0x000e700000000800 */
[----:B------:R-:W4:Y:S01]  /*06f0*/  LDC.64 R18, c[0x0][0x380] ;  /* 0x0000e000ff127b82 */ /* 0x000f220000000a00 */
[----:B0-----:R-:W-:-:S05]  /*0700*/  IMAD.WIDE.U32 R28, R26, 0x10, R28 ;  /* 0x000000101a1c7825 */ /* 0x001fca00078e001c */
[----:B------:R-:W2:Y:S02]  /*0710*/  LDG.E.128 R8, desc[UR10][R28.64] ;  /* 0x0000000a1c087981 */ /* 0x000ea4000c1e1d00 */
[----:B--2---:R-:W-:Y:S01]  /*0720*/  DADD R6, R6, R10 ;  /* 0x0000000006067229 */ /* 0x004fe2000000000a */
[----:B------:R-:W-:-:S04]  /*0730*/  IMAD R11, R20, R21, R26 ;  /* 0x00000015140b7224 */ /* 0x000fc800078e021a */
[----:B-1----:R-:W-:-:S04]  /*0740*/  IMAD R11, R11, R16, R2 ;  /* 0x000000100b0b7224 */ /* 0x002fc800078e0202 */
[----:B----4-:R-:W-:Y:S01]  /*0750*/  IMAD.WIDE R18, R11, 0x10, R18 ;  /* 0x000000100b127825 */ /* 0x010fe200078e0212 */
[----:B------:R-:W-:Y:S02]  /*0760*/  DADD R8, R4, R8 ;  /* 0x0000000004087229 */ /* 0x000fe40000000008 */
[----:B---3--:R-:W-:Y:S02]  /*0770*/  DADD R14, R6, R14 ;  /* 0x00000000060e7229 */ /* 0x008fe4000000000e */
[----:B------:R-:W2:Y:S04]  /*0780*/  LDG.E.128 R4, desc[UR10][R18.64] ;  /* 0x0000000a12047981 */ /* 0x000ea8000c1e1d00 */
[----:B------:R-:W-:Y:S02]  /*0790*/  DADD R12, R8, R12 ;  /* 0x00000000080c7229 */ /* 0x000fe4000000000c */
[----:B--2---:R-:W-:-:S06]  /*07a0*/  DMUL R8, R14, R6 ;  /* 0x000000060e087228 */ /* 0x004fcc0000000000 */
[C---:B------:R-:W-:Y:S02]  /*07b0*/  DMUL R10, R12.reuse, R6 ;  /* 0x000000060c0a7228 */ /* 0x040fe40000000000 */
[----:B------:R-:W-:-:S06]  /*07c0*/  DFMA R8, R12, R4, -R8 ;  /* 0x000000040c08722b */ /* 0x000fcc0000000808 */
[----:B------:R-:W-:-:S07]  /*07d0*/  DFMA R10, R14, R4, R10 ;  /* 0x000000040e0a722b */ /* 0x000fce000000000a */
[----:B------:R0:W-:Y:S04]  /*07e0*/  STG.E.128 desc[UR10][R18.64], R8 ;  /* 0x0000000812007986 */ /* 0x0001e8000c101d0a */
[----:B------:R1:W2:Y:S04]  /*07f0*/  LDG.E.128 R4, desc[UR10][R28.64+0x10] ;  /* 0x0000100a1c047981 */ /* 0x0002a8000c1e1d00 */
[----:B------:R-:W3:Y:S04]  /*0800*/  LDG.E.128 R12, desc[UR10][R22.64] ;  /* 0x0000000a160c7981 */ /* 0x000ee8000c1e1d00 */
[----:B0-----:R-:W2:Y:S01]  /*0810*/  LDG.E.128 R8, desc[UR10][R24.64] ;  /* 0x0000000a18087981 */ /* 0x001ea2000c1e1d00 */
[----:B-1----:R-:W-:-:S05]  /*0820*/  IMAD.WIDE.U32 R28, R16, 0x10, R18 ;  /* 0x00000010101c7825 */ /* 0x002fca00078e0012 */
[----:B------:R-:W4:Y:S01]  /*0830*/  LDG.E.128 R16, desc[UR10][R28.64] ;  /* 0x0000000a1c107981 */ /* 0x000f22000c1e1d00 */
[----:B------:R-:W-:Y:S01]  /*0840*/  IADD3 R26, PT, PT, R26, 0x2, RZ ;  /* 0x000000021a1a7810 */ /* 0x000fe20007ffe0ff */
[----:B--2---:R-:W-:Y:S02]  /*0850*/  DADD R6, R10, R6 ;  /* 0x000000000a067229 */ /* 0x004fe40000000006 */
[----:B------:R-:W-:-:S06]  /*0860*/  DADD R4, R8, R4 ;  /* 0x0000000008047229 */ /* 0x000fcc0000000004 */
[----:B---3--:R-:W-:Y:S02]  /*0870*/  DADD R6, R6, R14 ;  /* 0x0000000006067229 */ /* 0x008fe4000000000e */
[----:B------:R-:W-:-:S06]  /*0880*/  DADD R12, R4, R12 ;  /* 0x00000000040c7229 */ /* 0x000fcc000000000c */
[-C--:B----4-:R-:W-:Y:S02]  /*0890*/  DMUL R4, R6, R18.reuse ;  /* 0x0000001206047228 */ /* 0x090fe40000000000 */
[----:B------:R-:W-:-:S06]  /*08a0*/  DMUL R18, R12, R18 ;  /* 0x000000120c127228 */ /* 0x000fcc0000000000 */
[-C--:B------:R-:W-:Y:S02]  /*08b0*/  DFMA R4, R12, R16.reuse, -R4 ;  /* 0x000000100c04722b */ /* 0x080fe40000000804 */
[----:B------:R-:W-:-:S07]  /*08c0*/  DFMA R6, R6, R16, R18 ;  /* 0x000000100606722b */ /* 0x000fce0000000012 */
[----:B------:R1:W-:Y:S04]  /*08d0*/  STG.E.128 desc[UR10][R28.64], R4 ;  /* 0x000000041c007986 */ /* 0x0003e8000c101d0a */
.L_x_4:
[----:B------:R-:W-:Y:S05]  /*08e0*/  @!P0 BRA `(.L_x_3) ;  /* 0x0000000000508947 */ /* 0x000fea0003800000 */
[----:B0-----:R-:W0:Y:S01]  /*08f0*/  LDC.64 R8, c[0x0][0x390] ;  /* 0x0000e400ff087b82 */ /* 0x001e220000000a00 */
[----:B------:R-:W2:Y:S01]  /*0900*/  LDCU UR5, c[0x0][0x3a0] ;  /* 0x00007400ff0577ac */ /* 0x000ea20008000800 */
[----:B-1----:R1:W3:Y:S06]  /*0910*/  LDG.E.128 R4, desc[UR10][R24.64] ;  /* 0x0000000a18047981 */ /* 0x0022ec000c1e1d00 */
[----:B------:R-:W1:Y:S01]  /*0920*/  LDC.64 R16, c[0x0][0x380] ;  /* 0x0000e000ff107b82 */ /* 0x000e620000000a00 */
[----:B------:R-:W-:Y:S01]  /*0930*/  IMAD R21, R20, R21, R26 ;  /* 0x0000001514157224 */ /* 0x000fe200078e021a */
[----:B------:R-:W4:Y:S01]  /*0940*/  LDG.E.128 R12, desc[UR10][R22.64] ;  /* 0x0000000a160c7981 */ /* 0x000f22000c1e1d00 */
[----:B0-----:R-:W-:-:S06]  /*0950*/  IMAD.WIDE.U32 R8, R26, 0x10, R8 ;  /* 0x000000101a087825 */ /* 0x001fcc00078e0008 */
[----:B------:R-:W3:Y:S01]  /*0960*/  LDG.E.128 R8, desc[UR10][R8.64] ;  /* 0x0000000a08087981 */ /* 0x000ee2000c1e1d00 */
[----:B--2---:R-:W-:-:S04]  /*0970*/  IMAD R21, R21, UR5, R2 ;  /* 0x0000000515157c24 */ /* 0x004fc8000f8e0202 */
[----:B-1----:R-:W-:-:S05]  /*0980*/  IMAD.WIDE R24, R21, 0x10, R16 ;  /* 0x0000001015187825 */ /* 0x002fca00078e0210 */
[----:B------:R-:W2:Y:S01]  /*0990*/  LDG.E.128 R16, desc[UR10][R24.64] ;  /* 0x0000000a18107981 */ /* 0x000ea2000c1e1d00 */
[----:B---3--:R-:W-:Y:S02]  /*09a0*/  DADD R6, R6, R10 ;  /* 0x0000000006067229 */ /* 0x008fe4000000000a */
[----:B------:R-:W-:-:S06]  /*09b0*/  DADD R4, R4, R8 ;  /* 0x0000000004047229 */ /* 0x000fcc0000000008 */
[----:B----4-:R-:W-:Y:S02]  /*09c0*/  DADD R14, R6, R14 ;  /* 0x00000000060e7229 */ /* 0x010fe4000000000e */
[----:B------:R-:W-:-:S06]  /*09d0*/  DADD R4, R4, R12 ;  /* 0x0000000004047229 */ /* 0x000fcc000000000c */
[-C--:B--2---:R-:W-:Y:S02]  /*09e0*/  DMUL R6, R14, R18.reuse ;  /* 0x000000120e067228 */ /* 0x084fe40000000000 */
[----:B------:R-:W-:-:S06]  /*09f0*/  DMUL R18, R4, R18 ;  /* 0x0000001204127228 */ /* 0x000fcc0000000000 */
[-C--:B------:R-:W-:Y:S02]  /*0a00*/  DFMA R4, R4, R16.reuse, -R6 ;  /* 0x000000100404722b */ /* 0x080fe40000000806 */
[----:B------:R-:W-:-:S07]  /*0a10*/  DFMA R6, R14, R16, R18 ;  /* 0x000000100e06722b */ /* 0x000fce0000000012 */
[----:B------:R2:W-:Y:S04]  /*0a20*/  STG.E.128 desc[UR10][R24.64], R4 ;  /* 0x0000000418007986 */ /* 0x0005e8000c101d0a */
.L_x_3:
[----:B------:R-:W3:Y:S01]  /*0a30*/  LDCU UR5, c[0x0][0x3a0] ;  /* 0x00007400ff0577ac */ /* 0x000ee20008000800 */
[----:B------:R-:W-:-:S04]  /*0a40*/  IADD3 R2, PT, PT, R2, 0x1, RZ ;  /* 0x0000000102027810 */ /* 0x000fc80007ffe0ff */
[----:B---3--:R-:W-:-:S13]  /*0a50*/  ISETP.NE.AND P0, PT, R2, UR5, PT ;  /* 0x0000000502007c0c */ /* 0x008fda000bf05270 */
[----:B------:R-:W-:Y:S05]  /*0a60*/  @P0 BRA `(.L_x_5) ;  /* 0xfffffff400c40947 */ /* 0x000fea000383ffff */
.L_x_0:
[----:B------:R-:W-:Y:S05]  /*0a70*/  WARPSYNC.ALL ;  /* 0x0000000000007948 */ /* 0x000fea0003800000 */
[----:B------:R-:W3:Y:S01]  /*0a80*/  LDCU UR5, c[0x0][0x3a8] ;  /* 0x00007500ff0577ac */ /* 0x000ee20008000800 */
[----:B------:R-:W-:Y:S01]  /*0a90*/  IADD3 R20, PT, PT, R3, R20, RZ ;  /* 0x0000001403147210 */ /* 0x000fe20007ffe0ff */
[----:B------:R-:W-:Y:S03]  /*0aa0*/  BAR.SYNC.DEFER_BLOCKING 0x0 ;  /* 0x0000000000007b1d */ /* 0x000fe60000010000 */
[----:B---3--:R-:W-:-:S13]  /*0ab0*/  ISETP.GE.AND P0, PT, R20, UR5, PT ;  /* 0x0000000514007c0c */ /* 0x008fda000bf06270 */
[----:B------:R-:W-:Y:S05]  /*0ac0*/  @!P0 BRA `(.L_x_6) ;  /* 0xfffffff4008c8947 */ /* 0x000fea000383ffff */
[----:B------:R-:W-:Y:S05]  /*0ad0*/  EXIT ;  /* 0x000000000000794d */ /* 0x000fea0003800000 */
.L_x_7:
[----:B------:R-:W-:-:S00]  /*0ae0*/  BRA `(.L_x_7) ;  /* 0xfffffffc00fc7947 */ /* 0x000fc0000383ffff */
[----:B------:R-:W-:-:S00]  /*0af0*/  NOP ;  /* 0x0000000000007918 */ /* 0x000fc00000000000 */
        /* <DEDUP_REMOVED lines=8> */
.L_x_8:


//--------------------- .nv.shared.reserved.0     --------------------------
	.section	.nv.shared.reserved.0,"aw",@nobits
	.weak		__nv_reservedSMEM_offset_0_alias
	.size		__nv_reservedSMEM_offset_0_alias, 0, 64
	.other		__nv_reservedSMEM_offset_0_alias,@"STO_CUDA_RESERVED_SHARED STV_DEFAULT"
__nv_reservedSMEM_offset_0_alias:
	.zero		0
	.zero		64


//--------------------- .nv.constant0._Z15kinetic_3D2pls1P7double2S0_S0_S0_iii --------------------------
	.section	.nv.constant0._Z15kinetic_3D2pls1P7double2S0_S0_S0_iii,"a",@progbits
	.sectionflags	@""
	.align	4
.nv.constant0._Z15kinetic_3D2pls1P7double2S0_S0_S0_iii:
	.zero		940


//--------------------- SYMBOLS --------------------------

	.type		.nv.reservedSmem.offset0,@object
	.size		.nv.reservedSmem.offset0,0x4
